//
// Generated by NVIDIA NVVM Compiler
//
// Compiler Build ID: CL-36424714
// Cuda compilation tools, release 13.0, V13.0.88
// Based on NVVM 20.0.0
//

.version 9.0
.target sm_100
.address_size 64

	// .globl	_Z10vector_addPiS_S_m

.visible .entry _Z10vector_addPiS_S_m(
	.param .u64 .ptr .align 1 _Z10vector_addPiS_S_m_param_0,
	.param .u64 .ptr .align 1 _Z10vector_addPiS_S_m_param_1,
	.param .u64 .ptr .align 1 _Z10vector_addPiS_S_m_param_2,
	.param .u64 _Z10vector_addPiS_S_m_param_3
)
{
	.reg .pred 	%p<2>;
	.reg .b32 	%r<5>;
	.reg .b64 	%rd<13>;

	ld.param.u64 	%rd2, [_Z10vector_addPiS_S_m_param_0];
	ld.param.u64 	%rd3, [_Z10vector_addPiS_S_m_param_1];
	ld.param.u64 	%rd4, [_Z10vector_addPiS_S_m_param_2];
	ld.param.u64 	%rd5, [_Z10vector_addPiS_S_m_param_3];
	mov.u32 	%r1, %tid.x;
	cvt.u64.u32 	%rd1, %r1;
	setp.le.u64 	%p1, %rd5, %rd1;
	@%p1 bra 	$L__BB0_2;
	cvta.to.global.u64 	%rd6, %rd2;
	cvta.to.global.u64 	%rd7, %rd3;
	cvta.to.global.u64 	%rd8, %rd4;
	shl.b64 	%rd9, %rd1, 2;
	add.s64 	%rd10, %rd6, %rd9;
	ld.global.u32 	%r2, [%rd10];
	add.s64 	%rd11, %rd7, %rd9;
	ld.global.u32 	%r3, [%rd11];
	add.s32 	%r4, %r3, %r2;
	add.s64 	%rd12, %rd8, %rd9;
	st.global.u32 	[%rd12], %r4;
$L__BB0_2:
	ret;

}


// ===== COMPILED SASS (sm_100) =====

	.target	sm_100

	.elftype	@"ET_EXEC"


//--------------------- .note.nv.tkinfo           --------------------------
	.section	.note.nv.tkinfo,"",@"SHT_NOTE"
	.sectionflags	@"SHF_NOTE_NV_TKINFO"
	.tkinfo
        /*0018*/ 	.word	0x00000002
        /*0030*/ 	.string	""
        /*0030*/ 	.string	"ptxas"
        /*0030*/ 	.string	"Cuda compilation tools, release 13.0, V13.0.88"
        /*0030*/ 	.string	"Build cuda_13.0.r13.0/compiler.36424714_0"
        /*0030*/ 	.string	"-arch sm_100 -m 64 "



//--------------------- .note.nv.cuinfo           --------------------------
	.section	.note.nv.cuinfo,"",@"SHT_NOTE"
	.sectionflags	@"SHF_NOTE_NV_CUINFO"
        /*0018*/ 	.short	0x0002
        /*001a*/ 	.short	0x0064
        /*001c*/ 	.short	0x0082
	.zero		2


//--------------------- .nv.info                  --------------------------
	.section	.nv.info,"",@"SHT_CUDA_INFO"
	.align	4


	//----- nvinfo : EIATTR_REGCOUNT
	.align		4
        /*0000*/ 	.byte	0x04, 0x2f
        /*0002*/ 	.short	(.L_1 - .L_0)
	.align		4
.L_0:
        /*0004*/ 	.word	index@(_Z10vector_addPiS_S_m)
        /*0008*/ 	.word	0x0000000c


	//----- nvinfo : EIATTR_FRAME_SIZE
	.align		4
.L_1:
        /*000c*/ 	.byte	0x04, 0x11
        /*000e*/ 	.short	(.L_3 - .L_2)
	.align		4
.L_2:
        /*0010*/ 	.word	index@(_Z10vector_addPiS_S_m)
        /*0014*/ 	.word	0x00000000


	//----- nvinfo : EIATTR_MIN_STACK_SIZE
	.align		4
.L_3:
        /*0018*/ 	.byte	0x04, 0x12
        /*001a*/ 	.short	(.L_5 - .L_4)
	.align		4
.L_4:
        /*001c*/ 	.word	index@(_Z10vector_addPiS_S_m)
        /*0020*/ 	.word	0x00000000
.L_5:


//--------------------- .nv.compat                --------------------------
	.section	.nv.compat,"",@"SHT_CUDA_COMPAT_INFO"
	.align	4
        /*0000*/ 	.byte	0x02, 0x09, 0x00, 0x00, 0x02, 0x02, 0x01, 0x00, 0x02, 0x05, 0x05, 0x00, 0x03, 0x07, 0x01, 0x01
        /*0010*/ 	.byte	0x02, 0x03, 0x00, 0x00, 0x02, 0x06, 0x01, 0x00, 0x04, 0x0b, 0x08, 0x00, 0x09, 0x00, 0x00, 0x00
        /*0020*/ 	.byte	0x00, 0x00, 0x00, 0x00


//--------------------- .nv.info._Z10vector_addPiS_S_m --------------------------
	.section	.nv.info._Z10vector_addPiS_S_m,"",@"SHT_CUDA_INFO"
	.sectionflags	@""
	.align	4


	//----- nvinfo : EIATTR_CUDA_API_VERSION
	.align		4
        /*0000*/ 	.byte	0x04, 0x37
        /*0002*/ 	.short	(.L_7 - .L_6)
.L_6:
        /*0004*/ 	.word	0x00000082


	//----- nvinfo : EIATTR_KPARAM_INFO
	.align		4
.L_7:
        /*0008*/ 	.byte	0x04, 0x17
        /*000a*/ 	.short	(.L_9 - .L_8)
.L_8:
        /*000c*/ 	.word	0x00000000
        /*0010*/ 	.short	0x0003
        /*0012*/ 	.short	0x0018
        /*0014*/ 	.byte	0x00, 0xf0, 0x21, 0x00


	//----- nvinfo : EIATTR_KPARAM_INFO
	.align		4
.L_9:
        /*0018*/ 	.byte	0x04, 0x17
        /*001a*/ 	.short	(.L_11 - .L_10)
.L_10:
        /*001c*/ 	.word	0x00000000
        /*0020*/ 	.short	0x0002
        /*0022*/ 	.short	0x0010
        /*0024*/ 	.byte	0x00, 0xf5, 0x21, 0x00


	//----- nvinfo : EIATTR_KPARAM_INFO
	.align		4
.L_11:
        /*0028*/ 	.byte	0x04, 0x17
        /*002a*/ 	.short	(.L_13 - .L_12)
.L_12:
        /*002c*/ 	.word	0x00000000
        /*0030*/ 	.short	0x0001
        /*0032*/ 	.short	0x0008
        /*0034*/ 	.byte	0x00, 0xf5, 0x21, 0x00


	//----- nvinfo : EIATTR_KPARAM_INFO
	.align		4
.L_13:
        /*0038*/ 	.byte	0x04, 0x17
        /*003a*/ 	.short	(.L_15 - .L_14)
.L_14:
        /*003c*/ 	.word	0x00000000
        /*0040*/ 	.short	0x0000
        /*0042*/ 	.short	0x0000
        /*0044*/ 	.byte	0x00, 0xf5, 0x21, 0x00


	//----- nvinfo : EIATTR_SPARSE_MMA_MASK
	.align		4
.L_15:
        /*0048*/ 	.byte	0x03, 0x50
        /*004a*/ 	.short	0x0000


	//----- nvinfo : EIATTR_MAXREG_COUNT
	.align		4
        /*004c*/ 	.byte	0x03, 0x1b
        /*004e*/ 	.short	0x00ff


	//----- nvinfo : EIATTR_MERCURY_ISA_VERSION
	.align		4
        /*0050*/ 	.byte	0x03, 0x5f
        /*0052*/ 	.short	0x0101


	//----- nvinfo : EIATTR_VRC_CTA_INIT_COUNT
	.align		4
        /*0054*/ 	.byte	0x02, 0x4a
	.zero		1
	.zero		1


	//----- nvinfo : EIATTR_EXIT_INSTR_OFFSETS
	.align		4
        /*0058*/ 	.byte	0x04, 0x1c
        /*005a*/ 	.short	(.L_17 - .L_16)


	//   ....[0]....
.L_16:
        /*005c*/ 	.word	0x00000050


	//   ....[1]....
        /*0060*/ 	.word	0x00000150


	//----- nvinfo : EIATTR_CBANK_PARAM_SIZE
	.align		4
.L_17:
        /*0064*/ 	.byte	0x03, 0x19
        /*0066*/ 	.short	0x0020


	//----- nvinfo : EIATTR_PARAM_CBANK
	.align		4
        /*0068*/ 	.byte	0x04, 0x0a
        /*006a*/ 	.short	(.L_19 - .L_18)
	.align		4
.L_18:
        /*006c*/ 	.word	index@(.nv.constant0._Z10vector_addPiS_S_m)
        /*0070*/ 	.short	0x0380
        /*0072*/ 	.short	0x0020


	//----- nvinfo : EIATTR_SW_WAR
	.align		4
.L_19:
        /*0074*/ 	.byte	0x04, 0x36
        /*0076*/ 	.short	(.L_21 - .L_20)
.L_20:
        /*0078*/ 	.word	0x00000008
.L_21:


//--------------------- .nv.callgraph             --------------------------
	.section	.nv.callgraph,"",@"SHT_CUDA_CALLGRAPH"
	.align	4
	.sectionentsize	8
	.align		4
        /*0000*/ 	.word	0x00000000
	.align		4
        /*0004*/ 	.word	0xffffffff
	.align		4
        /*0008*/ 	.word	0x00000000
	.align		4
        /*000c*/ 	.word	0xfffffffe
	.align		4
        /*0010*/ 	.word	0x00000000
	.align		4
        /*0014*/ 	.word	0xfffffffd
	.align		4
        /*0018*/ 	.word	0x00000000
	.align		4
        /*001c*/ 	.word	0xfffffffc


//--------------------- .text._Z10vector_addPiS_S_m --------------------------
	.section	.text._Z10vector_addPiS_S_m,"ax",@progbits
	.align	128
        .global         _Z10vector_addPiS_S_m
        .type           _Z10vector_addPiS_S_m,@function
        .size           _Z10vector_addPiS_S_m,(.L_x_1 - _Z10vector_addPiS_S_m)
        .other          _Z10vector_addPiS_S_m,@"STO_CUDA_ENTRY STV_DEFAULT"
_Z10vector_addPiS_S_m:
.text._Z10vector_addPiS_S_m:
[----:B------:R-:W-:Y:S01]  /*0000*/  LDC R1, c[0x0][0x37c] ;  /* 0x0000df00ff017b82 */ /* 0x000fe20000000800 */
[----:B------:R-:W0:Y:S01]  /*0010*/  S2R R0, SR_TID.X ;  /* 0x0000000000007919 */ /* 0x000e220000002100 */
[----:B------:R-:W0:Y:S02]  /*0020*/  LDCU.64 UR4, c[0x0][0x398] ;  /* 0x00007300ff0477ac */ /* 0x000e240008000a00 */
[----:B0-----:R-:W-:-:S04]  /*0030*/  ISETP.GE.U32.AND P0, PT, R0, UR4, PT ;  /* 0x0000000400007c0c */ /* 0x001fc8000bf06070 */
[----:B------:R-:W-:-:S13]  /*0040*/  ISETP.GE.U32.AND.EX P0, PT, RZ, UR5, PT, P0 ;  /* 0x00000005ff007c0c */ /* 0x000fda000bf06100 */
[----:B------:R-:W-:Y:S05]  /*0050*/  @P0 EXIT ;  /* 0x000000000000094d */ /* 0x000fea0003800000 */
[----:B------:R-:W0:Y:S01]  /*0060*/  LDCU.128 UR8, c[0x0][0x380] ;  /* 0x00007000ff0877ac */ /* 0x000e220008000c00 */
[----:B------:R-:W-:Y:S01]  /*0070*/  IMAD.SHL.U32 R6, R0, 0x4, RZ ;  /* 0x0000000400067824 */ /* 0x000fe200078e00ff */
[----:B------:R-:W-:Y:S01]  /*0080*/  SHF.R.U32.HI R0, RZ, 0x1e, R0 ;  /* 0x0000001eff007819 */ /* 0x000fe20000011600 */
[----:B------:R-:W1:Y:S01]  /*0090*/  LDCU.64 UR4, c[0x0][0x358] ;  /* 0x00006b00ff0477ac */ /* 0x000e620008000a00 */
[----:B------:R-:W2:Y:S02]  /*00a0*/  LDCU.64 UR6, c[0x0][0x390] ;  /* 0x00007200ff0677ac */ /* 0x000ea40008000a00 */
[C---:B0-----:R-:W-:Y:S02]  /*00b0*/  IADD3 R4, P1, PT, R6.reuse, UR10, RZ ;  /* 0x0000000a06047c10 */ /* 0x041fe4000ff3e0ff */
[----:B------:R-:W-:Y:S02]  /*00c0*/  IADD3 R2, P0, PT, R6, UR8, RZ ;  /* 0x0000000806027c10 */ /* 0x000fe4000ff1e0ff */
[----:B------:R-:W-:-:S02]  /*00d0*/  IADD3.X R5, PT, PT, R0, UR11, RZ, P1, !PT ;  /* 0x0000000b00057c10 */ /* 0x000fc40008ffe4ff */
[----:B------:R-:W-:-:S04]  /*00e0*/  IADD3.X R3, PT, PT, R0, UR9, RZ, P0, !PT ;  /* 0x0000000900037c10 */ /* 0x000fc800087fe4ff */
[----:B-1----:R-:W3:Y:S04]  /*00f0*/  LDG.E R5, desc[UR4][R4.64] ;  /* 0x0000000404057981 */ /* 0x002ee8000c1e1900 */
[----:B------:R-:W3:Y:S01]  /*0100*/  LDG.E R2, desc[UR4][R2.64] ;  /* 0x0000000402027981 */ /* 0x000ee2000c1e1900 */
[----:B--2---:R-:W-:-:S04]  /*0110*/  IADD3 R6, P0, PT, R6, UR6, RZ ;  /* 0x0000000606067c10 */ /* 0x004fc8000ff1e0ff */
[----:B------:R-:W-:Y:S01]  /*0120*/  IADD3.X R7, PT, PT, R0, UR7, RZ, P0, !PT ;  /* 0x0000000700077c10 */ /* 0x000fe200087fe4ff */
[----:B---3--:R-:W-:-:S05]  /*0130*/  IMAD.IADD R9, R2, 0x1, R5 ;  /* 0x0000000102097824 */ /* 0x008fca00078e0205 */
[----:B------:R-:W-:Y:S01]  /*0140*/  STG.E desc[UR4][R6.64], R9 ;  /* 0x0000000906007986 */ /* 0x000fe2000c101904 */
[----:B------:R-:W-:Y:S05]  /*0150*/  EXIT ;  /* 0x000000000000794d */ /* 0x000fea0003800000 */
.L_x_0:
[----:B------:R-:W-:-:S00]  /*0160*/  BRA `(.L_x_0) ;  /* 0xfffffffc00fc7947 */ /* 0x000fc0000383ffff */
[----:B------:R-:W-:-:S00]  /*0170*/  NOP ;  /* 0x0000000000007918 */ /* 0x000fc00000000000 */
        /* <DEDUP_REMOVED lines=8> */
.L_x_1:


//--------------------- .nv.shared.reserved.0     --------------------------
	.section	.nv.shared.reserved.0,"aw",@nobits
	.weak		__nv_reservedSMEM_offset_0_alias
	.size		__nv_reservedSMEM_offset_0_alias, 0, 64
	.other		__nv_reservedSMEM_offset_0_alias,@"STO_CUDA_RESERVED_SHARED STV_DEFAULT"
__nv_reservedSMEM_offset_0_alias:
	.zero		0
	.zero		64


//--------------------- .nv.constant0._Z10vector_addPiS_S_m --------------------------
	.section	.nv.constant0._Z10vector_addPiS_S_m,"a",@progbits
	.sectionflags	@""
	.align	4
.nv.constant0._Z10vector_addPiS_S_m:
	.zero		928


//--------------------- SYMBOLS --------------------------

	.type		.nv.reservedSmem.offset0,@object
	.size		.nv.reservedSmem.offset0,0x4
